	.headerflags	@"EF_CUDA_TEXMODE_UNIFIED EF_CUDA_64BIT_ADDRESS EF_CUDA_SM86 EF_CUDA_VIRTUAL_SM(EF_CUDA_SM86)"
	.elftype	@"ET_EXEC"


//--------------------- .nv.info                  --------------------------
	.section	.nv.info,"",@"SHT_CUDA_INFO"
	.align	4


	//----- nvinfo : EIATTR_REGCOUNT
	.align		4
        /*0000*/ 	.byte	0x04, 0x2f
        /*0002*/ 	.short	(.L_1 - .L_0)
	.align		4
.L_0:
        /*0004*/ 	.word	index@(swiglu_fwd_kernel)
        /*0008*/ 	.word	0x00000024


	//----- nvinfo : EIATTR_MAX_STACK_SIZE
	.align		4
.L_1:
        /*000c*/ 	.byte	0x04, 0x23
        /*000e*/ 	.short	(.L_3 - .L_2)
	.align		4
.L_2:
        /*0010*/ 	.word	index@(swiglu_fwd_kernel)
        /*0014*/ 	.word	0x00000000


	//----- nvinfo : EIATTR_MIN_STACK_SIZE
	.align		4
.L_3:
        /*0018*/ 	.byte	0x04, 0x12
        /*001a*/ 	.short	(.L_5 - .L_4)
	.align		4
.L_4:
        /*001c*/ 	.word	index@(swiglu_fwd_kernel)
        /*0020*/ 	.word	0x00000000


	//----- nvinfo : EIATTR_FRAME_SIZE
	.align		4
.L_5:
        /*0024*/ 	.byte	0x04, 0x11
        /*0026*/ 	.short	(.L_7 - .L_6)
	.align		4
.L_6:
        /*0028*/ 	.word	index@(swiglu_fwd_kernel)
        /*002c*/ 	.word	0x00000000
.L_7:


//--------------------- .nv.info.swiglu_fwd_kernel --------------------------
	.section	.nv.info.swiglu_fwd_kernel,"",@"SHT_CUDA_INFO"
	.align	4


	//----- nvinfo : EIATTR_CUDA_API_VERSION
	.align		4
        /*0000*/ 	.byte	0x04, 0x37
        /*0002*/ 	.short	(.L_9 - .L_8)
.L_8:
        /*0004*/ 	.word	0x0000007b


	//----- nvinfo : EIATTR_SW2861232_WAR
	.align		4
.L_9:
        /*0008*/ 	.byte	0x01, 0x35
	.zero		2


	//----- nvinfo : EIATTR_PARAM_CBANK
	.align		4
        /*000c*/ 	.byte	0x04, 0x0a
        /*000e*/ 	.short	(.L_11 - .L_10)
	.align		4
.L_10:
        /*0010*/ 	.word	index@(.nv.constant0.swiglu_fwd_kernel)
        /*0014*/ 	.short	0x0160
        /*0016*/ 	.short	0x001c


	//----- nvinfo : EIATTR_CBANK_PARAM_SIZE
	.align		4
.L_11:
        /*0018*/ 	.byte	0x03, 0x19
        /*001a*/ 	.short	0x001c


	//----- nvinfo : EIATTR_KPARAM_INFO
	.align		4
        /*001c*/ 	.byte	0x04, 0x17
        /*001e*/ 	.short	(.L_13 - .L_12)
.L_12:
        /*0020*/ 	.word	0x00000000
        /*0024*/ 	.short	0x0003
        /*0026*/ 	.short	0x0018
        /*0028*/ 	.byte	0x00, 0xf0, 0x11, 0x00


	//----- nvinfo : EIATTR_KPARAM_INFO
	.align		4
.L_13:
        /*002c*/ 	.byte	0x04, 0x17
        /*002e*/ 	.short	(.L_15 - .L_14)
.L_14:
        /*0030*/ 	.word	0x00000000
        /*0034*/ 	.short	0x0002
        /*0036*/ 	.short	0x0010
        /*0038*/ 	.byte	0x00, 0xf0, 0x21, 0x00


	//----- nvinfo : EIATTR_KPARAM_INFO
	.align		4
.L_15:
        /*003c*/ 	.byte	0x04, 0x17
        /*003e*/ 	.short	(.L_17 - .L_16)
.L_16:
        /*0040*/ 	.word	0x00000000
        /*0044*/ 	.short	0x0001
        /*0046*/ 	.short	0x0008
        /*0048*/ 	.byte	0x00, 0xf0, 0x21, 0x00


	//----- nvinfo : EIATTR_KPARAM_INFO
	.align		4
.L_17:
        /*004c*/ 	.byte	0x04, 0x17
        /*004e*/ 	.short	(.L_19 - .L_18)
.L_18:
        /*0050*/ 	.word	0x00000000
        /*0054*/ 	.short	0x0000
        /*0056*/ 	.short	0x0000
        /*0058*/ 	.byte	0x00, 0xf0, 0x21, 0x00


	//----- nvinfo : EIATTR_MAXREG_COUNT
	.align		4
.L_19:
        /*005c*/ 	.byte	0x03, 0x1b
        /*005e*/ 	.short	0x00ff


	//----- nvinfo : EIATTR_EXIT_INSTR_OFFSETS
	.align		4
        /*0060*/ 	.byte	0x04, 0x1c
        /*0062*/ 	.short	(.L_21 - .L_20)


	//   ....[0]....
.L_20:
        /*0064*/ 	.word	0x00000dd0


	//   ....[1]....
        /*0068*/ 	.word	0x00000e00


	//----- nvinfo : EIATTR_MAX_THREADS
	.align		4
.L_21:
        /*006c*/ 	.byte	0x04, 0x05
        /*006e*/ 	.short	(.L_23 - .L_22)
.L_22:
        /*0070*/ 	.word	0x00000100
        /*0074*/ 	.word	0x00000001
        /*0078*/ 	.word	0x00000001
.L_23:


//--------------------- .nv.rel.action            --------------------------
	.section	.nv.rel.action,"",@"SHT_CUDA_RELOCINFO"
	.align	8
	.sectionentsize	8
        /*0000*/ 	.byte	0x73, 0x00, 0x00, 0x00, 0x00, 0x00, 0x00, 0x00, 0x00, 0x00, 0x00, 0x11, 0x25, 0x00, 0x05, 0x36


//--------------------- .nv.constant0.swiglu_fwd_kernel --------------------------
	.section	.nv.constant0.swiglu_fwd_kernel,"a",@progbits
	.align	4
.nv.constant0.swiglu_fwd_kernel:
	.zero		380


//--------------------- .text.swiglu_fwd_kernel   --------------------------
	.section	.text.swiglu_fwd_kernel,"ax",@progbits
	.sectioninfo	@"SHI_REGISTERS=36"
	.align	128
        .global         swiglu_fwd_kernel
        .type           swiglu_fwd_kernel,@function
        .size           swiglu_fwd_kernel,(.L_x_1 - swiglu_fwd_kernel)
        .other          swiglu_fwd_kernel,@"STO_CUDA_ENTRY STV_DEFAULT"
swiglu_fwd_kernel:
.text.swiglu_fwd_kernel:
[----:B------:R-:W-:-:S02]  /*0000*/  IMAD.MOV.U32 R1, RZ, RZ, c[0x0][0x28] ;  /* 0x00000a00ff017624 */ /* 0x000fc400078e00ff */
[----:B------:R-:W0:Y:S01]  /*0010*/  S2R R0, SR_TID.X ;  /* 0x0000000000007919 */ /* 0x000e220000002100 */
[----:B------:R-:W-:Y:S01]  /*0020*/  IMAD.MOV.U32 R11, RZ, RZ, 0x2 ;  /* 0x00000002ff0b7424 */ /* 0x000fe200078e00ff */
[----:B------:R-:W-:Y:S01]  /*0030*/  PRMT R2, RZ, 0x7610, R2 ;  /* 0x00007610ff027816 */ /* 0x000fe20000000002 */
[----:B------:R-:W-:Y:S01]  /*0040*/  ULDC.64 UR4, c[0x0][0x118] ;  /* 0x0000460000047ab9 */ /* 0x000fe20000000a00 */
[----:B------:R-:W1:Y:S01]  /*0050*/  S2R R3, SR_CTAID.X ;  /* 0x0000000000037919 */ /* 0x000e620000002500 */
[----:B0-----:R-:W-:-:S05]  /*0060*/  IMAD.SHL.U32 R0, R0, 0x8, RZ ;  /* 0x0000000800007824 */ /* 0x001fca00078e00ff */
[----:B------:R-:W-:-:S05]  /*0070*/  LOP3.LUT R0, R0, 0x7f8, RZ, 0xc0, !PT ;  /* 0x000007f800007812 */ /* 0x000fca00078ec0ff */
[----:B-1----:R-:W-:-:S04]  /*0080*/  IMAD R12, R3, 0x800, R0 ;  /* 0x00000800030c7824 */ /* 0x002fc800078e0200 */
[C---:B------:R-:W-:Y:S01]  /*0090*/  IMAD.WIDE R4, R12.reuse, R11, c[0x0][0x160] ;  /* 0x000058000c047625 */ /* 0x040fe200078e020b */
[C---:B------:R-:W-:Y:S02]  /*00a0*/  ISETP.GE.AND P6, PT, R12.reuse, c[0x0][0x178], PT ;  /* 0x00005e000c007a0c */ /* 0x040fe40003fc6270 */
[----:B------:R-:W-:-:S11]  /*00b0*/  IADD3 R23, R12, 0x1, RZ ;  /* 0x000000010c177810 */ /* 0x000fd60007ffe0ff */
[----:B------:R-:W2:Y:S01]  /*00c0*/  @!P6 LDG.E.U16 R2, [R4.64] ;  /* 0x000000040402e981 */ /* 0x000ea2000c1e1500 */
[----:B------:R-:W-:Y:S02]  /*00d0*/  ISETP.GE.AND P0, PT, R23, c[0x0][0x178], PT ;  /* 0x00005e0017007a0c */ /* 0x000fe40003f06270 */
[----:B------:R-:W-:-:S11]  /*00e0*/  PRMT R6, RZ, 0x7610, R6 ;  /* 0x00007610ff067816 */ /* 0x000fd60000000006 */
[----:B------:R-:W3:Y:S01]  /*00f0*/  @!P0 LDG.E.U16 R6, [R4.64+0x2] ;  /* 0x0000020404068981 */ /* 0x000ee2000c1e1500 */
[----:B------:R-:W-:Y:S02]  /*0100*/  IADD3 R0, R12, 0x2, RZ ;  /* 0x000000020c007810 */ /* 0x000fe40007ffe0ff */
[----:B------:R-:W-:Y:S02]  /*0110*/  PRMT R7, RZ, 0x7610, R7 ;  /* 0x00007610ff077816 */ /* 0x000fe40000000007 */
[----:B------:R-:W-:-:S13]  /*0120*/  ISETP.GE.AND P5, PT, R0, c[0x0][0x178], PT ;  /* 0x00005e0000007a0c */ /* 0x000fda0003fa6270 */
[----:B------:R-:W4:Y:S01]  /*0130*/  @!P5 LDG.E.U16 R7, [R4.64+0x4] ;  /* 0x000004040407d981 */ /* 0x000f22000c1e1500 */
[----:B------:R-:W-:Y:S02]  /*0140*/  IADD3 R0, R12, 0x3, RZ ;  /* 0x000000030c007810 */ /* 0x000fe40007ffe0ff */
[----:B------:R-:W-:Y:S02]  /*0150*/  PRMT R8, RZ, 0x7610, R8 ;  /* 0x00007610ff087816 */ /* 0x000fe40000000008 */
[----:B------:R-:W-:-:S13]  /*0160*/  ISETP.GE.AND P4, PT, R0, c[0x0][0x178], PT ;  /* 0x00005e0000007a0c */ /* 0x000fda0003f86270 */
[----:B------:R-:W5:Y:S01]  /*0170*/  @!P4 LDG.E.U16 R8, [R4.64+0x6] ;  /* 0x000006040408c981 */ /* 0x000f62000c1e1500 */
[----:B------:R-:W-:Y:S02]  /*0180*/  PRMT R13, RZ, 0x7610, R13 ;  /* 0x00007610ff0d7816 */ /* 0x000fe4000000000d */
[----:B------:R-:W-:Y:S02]  /*0190*/  PRMT R15, RZ, 0x7610, R15 ;  /* 0x00007610ff0f7816 */ /* 0x000fe4000000000f */
[----:B------:R-:W-:Y:S02]  /*01a0*/  PRMT R18, RZ, 0x7610, R18 ;  /* 0x00007610ff127816 */ /* 0x000fe40000000012 */
[----:B------:R-:W-:Y:S02]  /*01b0*/  PRMT R20, RZ, 0x7610, R20 ;  /* 0x00007610ff147816 */ /* 0x000fe40000000014 */
[----:B------:R-:W-:Y:S02]  /*01c0*/  PRMT R21, RZ, 0x7610, R21 ;  /* 0x00007610ff157816 */ /* 0x000fe40000000015 */
[----:B--2---:R-:W-:-:S05]  /*01d0*/  SEL R2, R2, RZ, !P6 ;  /* 0x000000ff02027207 */ /* 0x004fca0007000000 */
[----:B------:R-:W-:Y:S02]  /*01e0*/  HADD2.F32 R10, -RZ, R2.H0_H0 ;  /* 0x20000002ff0a7230 */ /* 0x000fe40000004100 */
[----:B------:R-:W-:-:S03]  /*01f0*/  IMAD.WIDE R2, R12, R11, c[0x0][0x168] ;  /* 0x00005a000c027625 */ /* 0x000fc600078e020b */
[----:B------:R-:W-:Y:S02]  /*0200*/  FADD R0, RZ, -R10 ;  /* 0x8000000aff007221 */ /* 0x000fe40000000000 */
[----:B------:R-:W2:Y:S02]  /*0210*/  @!P6 LDG.E.U16 R13, [R2.64] ;  /* 0x00000004020de981 */ /* 0x000ea4000c1e1500 */
[----:B------:R-:W-:Y:S01]  /*0220*/  FMUL R9, R0, 1.4426950216293334961 ;  /* 0x3fb8aa3b00097820 */ /* 0x000fe20000400000 */
[----:B---3--:R-:W-:Y:S01]  /*0230*/  SEL R6, R6, RZ, !P0 ;  /* 0x000000ff06067207 */ /* 0x008fe20004000000 */
[----:B------:R-:W3:Y:S03]  /*0240*/  @!P0 LDG.E.U16 R15, [R2.64+0x2] ;  /* 0x00000204020f8981 */ /* 0x000ee6000c1e1500 */
[----:B------:R-:W-:Y:S01]  /*0250*/  FSETP.GEU.AND P1, PT, R9, -126, PT ;  /* 0xc2fc00000900780b */ /* 0x000fe20003f2e000 */
[----:B------:R-:W-:-:S05]  /*0260*/  HADD2.F32 R14, -RZ, R6.H0_H0 ;  /* 0x20000006ff0e7230 */ /* 0x000fca0000004100 */
[----:B------:R-:W-:-:S04]  /*0270*/  FADD R0, RZ, -R14 ;  /* 0x8000000eff007221 */ /* 0x000fc80000000000 */
[----:B------:R-:W-:Y:S01]  /*0280*/  FMUL R16, R0, 1.4426950216293334961 ;  /* 0x3fb8aa3b00107820 */ /* 0x000fe20000400000 */
[----:B------:R-:W-:Y:S02]  /*0290*/  IADD3 R0, R12, 0x4, RZ ;  /* 0x000000040c007810 */ /* 0x000fe40007ffe0ff */
[----:B------:R-:W-:Y:S02]  /*02a0*/  @!P1 FMUL R9, R9, 0.5 ;  /* 0x3f00000009099820 */ /* 0x000fe40000400000 */
[----:B------:R-:W-:Y:S02]  /*02b0*/  FSETP.GEU.AND P0, PT, R16, -126, PT ;  /* 0xc2fc00001000780b */ /* 0x000fe40003f0e000 */
[----:B------:R-:W0:Y:S01]  /*02c0*/  MUFU.EX2 R6, R9 ;  /* 0x0000000900067308 */ /* 0x000e220000000800 */
[----:B------:R-:W-:Y:S02]  /*02d0*/  ISETP.GE.AND P3, PT, R0, c[0x0][0x178], PT ;  /* 0x00005e0000007a0c */ /* 0x000fe40003f66270 */
[----:B----4-:R-:W-:-:S08]  /*02e0*/  SEL R7, R7, RZ, !P5 ;  /* 0x000000ff07077207 */ /* 0x010fd00006800000 */
[----:B------:R-:W-:-:S03]  /*02f0*/  @!P0 FMUL R16, R16, 0.5 ;  /* 0x3f00000010108820 */ /* 0x000fc60000400000 */
[----:B------:R1:W4:Y:S01]  /*0300*/  @!P3 LDG.E.U16 R18, [R4.64+0x8] ;  /* 0x000008040412b981 */ /* 0x000322000c1e1500 */
[----:B0-----:R-:W-:Y:S01]  /*0310*/  @!P1 FMUL R6, R6, R6 ;  /* 0x0000000606069220 */ /* 0x001fe20000400000 */
[----:B------:R-:W0:Y:S03]  /*0320*/  MUFU.EX2 R17, R16 ;  /* 0x0000001000117308 */ /* 0x000e260000000800 */
[----:B------:R-:W-:Y:S01]  /*0330*/  FADD R24, R6, 1 ;  /* 0x3f80000006187421 */ /* 0x000fe20000000000 */
[----:B------:R-:W-:-:S05]  /*0340*/  HADD2.F32 R6, -RZ, R7.H0_H0 ;  /* 0x20000007ff067230 */ /* 0x000fca0000004100 */
[----:B------:R-:W-:Y:S01]  /*0350*/  FADD R0, RZ, -R6 ;  /* 0x80000006ff007221 */ /* 0x000fe20000000000 */
[----:B------:R-:W-:-:S03]  /*0360*/  IADD3 R7, R12, 0x5, RZ ;  /* 0x000000050c077810 */ /* 0x000fc60007ffe0ff */
[----:B------:R-:W-:Y:S01]  /*0370*/  FMUL R19, R0, 1.4426950216293334961 ;  /* 0x3fb8aa3b00137820 */ /* 0x000fe20000400000 */
[----:B------:R-:W-:Y:S01]  /*0380*/  ISETP.GE.AND P2, PT, R7, c[0x0][0x178], PT ;  /* 0x00005e0007007a0c */ /* 0x000fe20003f46270 */
[----:B0-----:R-:W-:-:S03]  /*0390*/  @!P0 FMUL R17, R17, R17 ;  /* 0x0000001111118220 */ /* 0x001fc60000400000 */
[----:B------:R-:W-:Y:S02]  /*03a0*/  FSETP.GEU.AND P0, PT, R19, -126, PT ;  /* 0xc2fc00001300780b */ /* 0x000fe40003f0e000 */
[----:B------:R-:W-:Y:S01]  /*03b0*/  FSETP.GT.AND P1, PT, R24, 8.50705917302346158658e+37, PT ;  /* 0x7e8000001800780b */ /* 0x000fe20003f24000 */
[----:B------:R-:W-:Y:S01]  /*03c0*/  IMAD.MOV.U32 R0, RZ, RZ, 0x3e800000 ;  /* 0x3e800000ff007424 */ /* 0x000fe200078e00ff */
[----:B------:R-:W-:Y:S01]  /*03d0*/  FADD R25, R17, 1 ;  /* 0x3f80000011197421 */ /* 0x000fe20000000000 */
[----:B-----5:R-:W-:-:S04]  /*03e0*/  SEL R7, R8, RZ, !P4 ;  /* 0x000000ff08077207 */ /* 0x020fc80006000000 */
[----:B------:R1:W5:Y:S04]  /*03f0*/  @!P2 LDG.E.U16 R20, [R4.64+0xa] ;  /* 0x00000a040414a981 */ /* 0x000368000c1e1500 */
[----:B------:R-:W-:Y:S01]  /*0400*/  @!P0 FMUL R19, R19, 0.5 ;  /* 0x3f00000013138820 */ /* 0x000fe20000400000 */
[----:B------:R-:W-:Y:S01]  /*0410*/  FSEL R27, R0, 1, P1 ;  /* 0x3f800000001b7808 */ /* 0x000fe20000800000 */
[----:B------:R-:W-:Y:S02]  /*0420*/  @P1 FMUL R24, R24, 0.25 ;  /* 0x3e80000018181820 */ /* 0x000fe40000400000 */
[----:B------:R-:W0:Y:S01]  /*0430*/  MUFU.EX2 R9, R19 ;  /* 0x0000001300097308 */ /* 0x000e220000000800 */
[----:B------:R-:W-:Y:S01]  /*0440*/  FSETP.GT.AND P1, PT, R25, 8.50705917302346158658e+37, PT ;  /* 0x7e8000001900780b */ /* 0x000fe20003f24000 */
[----:B------:R-:W-:-:S05]  /*0450*/  HADD2.F32 R7, -RZ, R7.H0_H0 ;  /* 0x20000007ff077230 */ /* 0x000fca0000004100 */
[----:B------:R-:W-:Y:S01]  /*0460*/  FADD R8, RZ, -R7 ;  /* 0x80000007ff087221 */ /* 0x000fe20000000000 */
[----:B------:R-:W-:-:S03]  /*0470*/  IADD3 R17, R12, 0x6, RZ ;  /* 0x000000060c117810 */ /* 0x000fc60007ffe0ff */
[----:B------:R-:W-:Y:S01]  /*0480*/  FMUL R22, R8, 1.4426950216293334961 ;  /* 0x3fb8aa3b08167820 */ /* 0x000fe20000400000 */
[----:B------:R-:W-:Y:S02]  /*0490*/  FSEL R16, R0, 1, P1 ;  /* 0x3f80000000107808 */ /* 0x000fe40000800000 */
[----:B------:R-:W-:Y:S01]  /*04a0*/  @P1 FMUL R25, R25, 0.25 ;  /* 0x3e80000019191820 */ /* 0x000fe20000400000 */
[----:B------:R-:W-:Y:S01]  /*04b0*/  ISETP.GE.AND P1, PT, R17, c[0x0][0x178], PT ;  /* 0x00005e0011007a0c */ /* 0x000fe20003f26270 */
[----:B0-----:R-:W-:Y:S01]  /*04c0*/  @!P0 FMUL R9, R9, R9 ;  /* 0x0000000909098220 */ /* 0x001fe20000400000 */
[----:B------:R-:W-:-:S11]  /*04d0*/  FSETP.GEU.AND P0, PT, R22, -126, PT ;  /* 0xc2fc00001600780b */ /* 0x000fd60003f0e000 */
[----:B------:R1:W5:Y:S02]  /*04e0*/  @!P1 LDG.E.U16 R21, [R4.64+0xc] ;  /* 0x00000c0404159981 */ /* 0x000364000c1e1500 */
[----:B------:R-:W-:-:S04]  /*04f0*/  @!P0 FMUL R22, R22, 0.5 ;  /* 0x3f00000016168820 */ /* 0x000fc80000400000 */
[----:B------:R-:W0:Y:S01]  /*0500*/  MUFU.EX2 R8, R22 ;  /* 0x0000001600087308 */ /* 0x000e220000000800 */
[----:B------:R-:W-:Y:S02]  /*0510*/  IADD3 R17, R12, 0x7, RZ ;  /* 0x000000070c117810 */ /* 0x000fe40007ffe0ff */
[----:B------:R-:W-:Y:S01]  /*0520*/  PRMT R19, RZ, 0x7610, R19 ;  /* 0x00007610ff137816 */ /* 0x000fe20000000013 */
[----:B0-----:R-:W-:Y:S01]  /*0530*/  @!P0 FMUL R8, R8, R8 ;  /* 0x0000000808088220 */ /* 0x001fe20000400000 */
[----:B------:R-:W-:-:S13]  /*0540*/  ISETP.GE.AND P0, PT, R17, c[0x0][0x178], PT ;  /* 0x00005e0011007a0c */ /* 0x000fda0003f06270 */
[----:B------:R1:W5:Y:S01]  /*0550*/  @!P0 LDG.E.U16 R19, [R4.64+0xe] ;  /* 0x00000e0404138981 */ /* 0x000362000c1e1500 */
[----:B------:R-:W0:Y:S08]  /*0560*/  MUFU.RCP R24, R24 ;  /* 0x0000001800187308 */ /* 0x000e300000001000 */
[----:B------:R-:W1:Y:S01]  /*0570*/  MUFU.RCP R25, R25 ;  /* 0x0000001900197308 */ /* 0x000e620000001000 */
[----:B------:R-:W-:-:S02]  /*0580*/  P2R R26, PR, RZ, 0x8 ;  /* 0x00000008ff1a7803 */ /* 0x000fc40000000000 */
[----:B------:R-:W-:Y:S01]  /*0590*/  ISETP.GE.AND P3, PT, R23, c[0x0][0x178], PT ;  /* 0x00005e0017007a0c */ /* 0x000fe20003f66270 */
[----:B0-----:R-:W-:Y:S01]  /*05a0*/  FMUL R27, R24, R27 ;  /* 0x0000001b181b7220 */ /* 0x001fe20000400000 */
[----:B------:R-:W-:-:S03]  /*05b0*/  PRMT R22, RZ, 0x7610, R22 ;  /* 0x00007610ff167816 */ /* 0x000fc60000000016 */
[----:B------:R-:W-:-:S03]  /*05c0*/  FMUL R27, R10, R27 ;  /* 0x0000001b0a1b7220 */ /* 0x000fc60000400000 */
[----:B------:R0:W5:Y:S01]  /*05d0*/  @!P5 LDG.E.U16 R22, [R2.64+0x4] ;  /* 0x000004040216d981 */ /* 0x000162000c1e1500 */
[----:B-1----:R-:W-:Y:S01]  /*05e0*/  IMAD.WIDE R4, R12, R11, c[0x0][0x170] ;  /* 0x00005c000c047625 */ /* 0x002fe200078e020b */
[----:B--2---:R-:W-:Y:S02]  /*05f0*/  SEL R13, R13, RZ, !P6 ;  /* 0x000000ff0d0d7207 */ /* 0x004fe40007000000 */
[----:B---3--:R-:W-:Y:S01]  /*0600*/  SEL R17, R15, RZ, !P3 ;  /* 0x000000ff0f117207 */ /* 0x008fe20005800000 */
[----:B------:R-:W-:Y:S02]  /*0610*/  FMUL R15, R25, R16 ;  /* 0x00000010190f7220 */ /* 0x000fe40000400000 */
[----:B------:R-:W-:Y:S01]  /*0620*/  HADD2.F32 R10, -RZ, R13.H0_H0 ;  /* 0x2000000dff0a7230 */ /* 0x000fe20000004100 */
[----:B------:R-:W-:Y:S01]  /*0630*/  ISETP.NE.AND P3, PT, R26, RZ, PT ;  /* 0x000000ff1a00720c */ /* 0x000fe20003f65270 */
[----:B------:R-:W-:Y:S01]  /*0640*/  HADD2.F32 R13, -RZ, R17.H0_H0 ;  /* 0x20000011ff0d7230 */ /* 0x000fe20000004100 */
[----:B------:R-:W-:-:S02]  /*0650*/  FMUL R14, R14, R15 ;  /* 0x0000000f0e0e7220 */ /* 0x000fc40000400000 */
[----:B------:R-:W-:Y:S01]  /*0660*/  FMUL R10, R10, R27 ;  /* 0x0000001b0a0a7220 */ /* 0x000fe20000400000 */
[----:B------:R-:W-:Y:S01]  /*0670*/  PRMT R16, RZ, 0x7610, R16 ;  /* 0x00007610ff107816 */ /* 0x000fe20000000010 */
[----:B------:R-:W-:Y:S01]  /*0680*/  FMUL R13, R13, R14 ;  /* 0x0000000e0d0d7220 */ /* 0x000fe20000400000 */
[----:B------:R-:W-:Y:S02]  /*0690*/  PRMT R14, RZ, 0x7610, R14 ;  /* 0x00007610ff0e7816 */ /* 0x000fe4000000000e */
[----:B------:R-:W-:Y:S02]  /*06a0*/  PRMT R15, RZ, 0x7610, R15 ;  /* 0x00007610ff0f7816 */ /* 0x000fe4000000000f */
[----:B------:R0:W2:Y:S01]  /*06b0*/  @!P4 LDG.E.U16 R16, [R2.64+0x6] ;  /* 0x000006040210c981 */ /* 0x0000a2000c1e1500 */
[----:B------:R-:W-:Y:S02]  /*06c0*/  F2FP.PACK_AB R10, R13, R10 ;  /* 0x0000000a0d0a723e */ /* 0x000fe400000000ff */
[----:B------:R-:W-:Y:S01]  /*06d0*/  PRMT R17, RZ, 0x7610, R17 ;  /* 0x00007610ff117816 */ /* 0x000fe20000000011 */
[----:B------:R0:W3:Y:S01]  /*06e0*/  @!P3 LDG.E.U16 R14, [R2.64+0x8] ;  /* 0x00000804020eb981 */ /* 0x0000e2000c1e1500 */
[----:B------:R-:W-:-:S03]  /*06f0*/  PRMT R13, RZ, 0x7610, R13 ;  /* 0x00007610ff0d7816 */ /* 0x000fc6000000000d */
[----:B------:R0:W3:Y:S04]  /*0700*/  @!P2 LDG.E.U16 R15, [R2.64+0xa] ;  /* 0x00000a04020fa981 */ /* 0x0000e8000c1e1500 */
[----:B------:R0:W3:Y:S04]  /*0710*/  @!P1 LDG.E.U16 R17, [R2.64+0xc] ;  /* 0x00000c0402119981 */ /* 0x0000e8000c1e1500 */
[----:B------:R0:W3:Y:S01]  /*0720*/  @!P0 LDG.E.U16 R13, [R2.64+0xe] ;  /* 0x00000e04020d8981 */ /* 0x0000e2000c1e1500 */
[----:B----4-:R-:W-:-:S05]  /*0730*/  SEL R11, R18, RZ, !P3 ;  /* 0x000000ff120b7207 */ /* 0x010fca0005800000 */
[----:B------:R-:W-:-:S05]  /*0740*/  HADD2.F32 R11, -RZ, R11.H0_H0 ;  /* 0x2000000bff0b7230 */ /* 0x000fca0000004100 */
[----:B------:R-:W-:-:S04]  /*0750*/  FADD R12, RZ, -R11 ;  /* 0x8000000bff0c7221 */ /* 0x000fc80000000000 */
[----:B------:R-:W-:Y:S01]  /*0760*/  FMUL R12, R12, 1.4426950216293334961 ;  /* 0x3fb8aa3b0c0c7820 */ /* 0x000fe20000400000 */
[----:B------:R1:W-:Y:S04]  /*0770*/  @!P6 STG.E.U16 [R4.64], R10 ;  /* 0x0000000a0400e986 */ /* 0x0003e8000c101504 */
[----:B------:R-:W-:Y:S02]  /*0780*/  FSETP.GEU.AND P6, PT, R12, -126, PT ;  /* 0xc2fc00000c00780b */ /* 0x000fe40003fce000 */
[----:B-----5:R-:W-:-:S11]  /*0790*/  SEL R20, R20, RZ, !P2 ;  /* 0x000000ff14147207 */ /* 0x020fd60005000000 */
[----:B------:R-:W-:-:S04]  /*07a0*/  @!P6 FMUL R12, R12, 0.5 ;  /* 0x3f0000000c0ce820 */ /* 0x000fc80000400000 */
[----:B------:R-:W4:Y:S01]  /*07b0*/  MUFU.EX2 R18, R12 ;  /* 0x0000000c00127308 */ /* 0x000f220000000800 */
[----:B0-----:R-:W-:-:S05]  /*07c0*/  HADD2.F32 R2, -RZ, R20.H0_H0 ;  /* 0x20000014ff027230 */ /* 0x001fca0000004100 */
[----:B------:R-:W-:-:S04]  /*07d0*/  FADD R3, RZ, -R2 ;  /* 0x80000002ff037221 */ /* 0x000fc80000000000 */
[----:B------:R-:W-:Y:S01]  /*07e0*/  FMUL R20, R3, 1.4426950216293334961 ;  /* 0x3fb8aa3b03147820 */ /* 0x000fe20000400000 */
[----:B----4-:R-:W-:-:S04]  /*07f0*/  @!P6 FMUL R18, R18, R18 ;  /* 0x000000121212e220 */ /* 0x010fc80000400000 */
[----:B------:R-:W-:-:S13]  /*0800*/  FSETP.GEU.AND P6, PT, R20, -126, PT ;  /* 0xc2fc00001400780b */ /* 0x000fda0003fce000 */
[----:B------:R-:W-:Y:S01]  /*0810*/  @!P6 FMUL R20, R20, 0.5 ;  /* 0x3f0000001414e820 */ /* 0x000fe20000400000 */
[----:B------:R-:W-:-:S03]  /*0820*/  SEL R3, R21, RZ, !P1 ;  /* 0x000000ff15037207 */ /* 0x000fc60004800000 */
[----:B------:R-:W0:Y:S02]  /*0830*/  MUFU.EX2 R24, R20 ;  /* 0x0000001400187308 */ /* 0x000e240000000800 */
[----:B------:R-:W-:-:S05]  /*0840*/  HADD2.F32 R3, -RZ, R3.H0_H0 ;  /* 0x20000003ff037230 */ /* 0x000fca0000004100 */
[----:B------:R-:W-:-:S04]  /*0850*/  FADD R12, RZ, -R3 ;  /* 0x80000003ff0c7221 */ /* 0x000fc80000000000 */
[----:B------:R-:W-:Y:S01]  /*0860*/  FMUL R21, R12, 1.4426950216293334961 ;  /* 0x3fb8aa3b0c157820 */ /* 0x000fe20000400000 */
[----:B0-----:R-:W-:-:S04]  /*0870*/  @!P6 FMUL R24, R24, R24 ;  /* 0x000000181818e220 */ /* 0x001fc80000400000 */
        /* <DEDUP_REMOVED lines=9> */
[----:B------:R-:W-:-:S04]  /*0910*/  @!P6 FMUL R26, R26, 0.5 ;  /* 0x3f0000001a1ae820 */ /* 0x000fc80000400000 */
[----:B------:R-:W0:Y:S01]  /*0920*/  MUFU.EX2 R27, R26 ;  /* 0x0000001a001b7308 */ /* 0x000e220000000800 */
[----:B------:R-:W-:Y:S01]  /*0930*/  FADD R28, R9, 1 ;  /* 0x3f800000091c7421 */ /* 0x000fe20000000000 */
[----:B------:R-:W-:Y:S01]  /*0940*/  FADD R21, R8, 1 ;  /* 0x3f80000008157421 */ /* 0x000fe20000000000 */
[----:B0-----:R-:W-:-:S03]  /*0950*/  @!P6 FMUL R27, R27, R27 ;  /* 0x0000001b1b1be220 */ /* 0x001fc60000400000 */
[----:B------:R-:W-:-:S04]  /*0960*/  FSETP.GT.AND P6, PT, R28, 8.50705917302346158658e+37, PT ;  /* 0x7e8000001c00780b */ /* 0x000fc80003fc4000 */
[----:B------:R-:W-:-:S09]  /*0970*/  FSEL R20, R0, 1, P6 ;  /* 0x3f80000000147808 */ /* 0x000fd20003000000 */
[----:B------:R-:W-:Y:S01]  /*0980*/  @P6 FMUL R28, R28, 0.25 ;  /* 0x3e8000001c1c6820 */ /* 0x000fe20000400000 */
[----:B------:R-:W-:Y:S01]  /*0990*/  FSETP.GT.AND P6, PT, R21, 8.50705917302346158658e+37, PT ;  /* 0x7e8000001500780b */ /* 0x000fe20003fc4000 */
[----:B------:R-:W-:-:S03]  /*09a0*/  FADD R29, R18, 1 ;  /* 0x3f800000121d7421 */ /* 0x000fc60000000000 */
        /* <DEDUP_REMOVED lines=15> */
[----:B------:R-:W0:-:S12]  /*0aa0*/  MUFU.RCP R31, R28 ;  /* 0x0000001c001f7308 */ /* 0x000e180000001000 */
[----:B------:R-:W-:Y:S01]  /*0ab0*/  @P6 FMUL R27, R27, 0.25 ;  /* 0x3e8000001b1b6820 */ /* 0x000fe20000400000 */
[----:B------:R-:W4:Y:S08]  /*0ac0*/  MUFU.RCP R33, R24 ;  /* 0x0000001800217308 */ /* 0x000f300000001000 */
[----:B------:R-:W5:Y:S08]  /*0ad0*/  MUFU.RCP R30, R25 ;  /* 0x00000019001e7308 */ /* 0x000f700000001000 */
[----:B------:R-:W0:Y:S08]  /*0ae0*/  MUFU.RCP R27, R27 ;  /* 0x0000001b001b7308 */ /* 0x000e300000001000 */
[----:B------:R-:W1:Y:S01]  /*0af0*/  MUFU.RCP R26, R21 ;  /* 0x00000015001a7308 */ /* 0x000e620000001000 */
[----:B------:R-:W-:-:S07]  /*0b00*/  FSEL R0, R0, 1, P6 ;  /* 0x3f80000000007808 */ /* 0x000fce0003000000 */
[----:B------:R-:W3:Y:S01]  /*0b10*/  MUFU.RCP R29, R29 ;  /* 0x0000001d001d7308 */ /* 0x000ee20000001000 */
[----:B------:R-:W-:Y:S01]  /*0b20*/  SEL R22, R22, RZ, !P5 ;  /* 0x000000ff16167207 */ /* 0x000fe20006800000 */
[----:B0-----:R-:W-:Y:S01]  /*0b30*/  FMUL R31, R31, R20 ;  /* 0x000000141f1f7220 */ /* 0x001fe20000400000 */
[----:B----4-:R-:W-:Y:S01]  /*0b40*/  FMUL R33, R33, R8 ;  /* 0x0000000821217220 */ /* 0x010fe20000400000 */
[----:B-----5:R-:W-:Y:S01]  /*0b50*/  FMUL R30, R30, R9 ;  /* 0x000000091e1e7220 */ /* 0x020fe20000400000 */
[----:B------:R-:W-:Y:S01]  /*0b60*/  FMUL R9, R27, R0 ;  /* 0x000000001b097220 */ /* 0x000fe20000400000 */
[----:B------:R-:W-:Y:S01]  /*0b70*/  HADD2.F32 R0, -RZ, R22.H0_H0 ;  /* 0x20000016ff007230 */ /* 0x000fe20000004100 */
[----:B------:R-:W-:Y:S01]  /*0b80*/  FMUL R31, R6, R31 ;  /* 0x0000001f061f7220 */ /* 0x000fe20000400000 */
[----:B-1----:R-:W-:Y:S01]  /*0b90*/  FMUL R26, R26, R19 ;  /* 0x000000131a1a7220 */ /* 0x002fe20000400000 */
[----:B--2---:R-:W-:Y:S01]  /*0ba0*/  SEL R16, R16, RZ, !P4 ;  /* 0x000000ff10107207 */ /* 0x004fe20006000000 */
[----:B------:R-:W-:Y:S01]  /*0bb0*/  FMUL R6, R2, R33 ;  /* 0x0000002102067220 */ /* 0x000fe20000400000 */
[----:B------:R-:W-:Y:S01]  /*0bc0*/  FMUL R19, R3, R30 ;  /* 0x0000001e03137220 */ /* 0x000fe20000400000 */
[----:B---3--:R-:W-:Y:S01]  /*0bd0*/  SEL R2, R14, RZ, !P3 ;  /* 0x000000ff0e027207 */ /* 0x008fe20005800000 */
[----:B------:R-:W-:Y:S01]  /*0be0*/  FMUL R31, R0, R31 ;  /* 0x0000001f001f7220 */ /* 0x000fe20000400000 */
[----:B------:R-:W-:Y:S01]  /*0bf0*/  SEL R3, R15, RZ, !P2 ;  /* 0x000000ff0f037207 */ /* 0x000fe20005000000 */
[----:B------:R-:W-:Y:S01]  /*0c00*/  FMUL R18, R29, R18 ;  /* 0x000000121d127220 */ /* 0x000fe20000400000 */
[----:B------:R-:W-:Y:S01]  /*0c10*/  HADD2.F32 R0, -RZ, R16.H0_H0 ;  /* 0x20000010ff007230 */ /* 0x000fe20000004100 */
[----:B------:R-:W-:Y:S01]  /*0c20*/  FMUL R7, R7, R26 ;  /* 0x0000001a07077220 */ /* 0x000fe20000400000 */
[----:B------:R-:W-:Y:S01]  /*0c30*/  SEL R17, R17, RZ, !P1 ;  /* 0x000000ff11117207 */ /* 0x000fe20004800000 */
[----:B------:R-:W-:Y:S01]  /*0c40*/  HADD2.F32 R2, -RZ, R2.H0_H0 ;  /* 0x20000002ff027230 */ /* 0x000fe20000004100 */
[----:B------:R-:W-:Y:S01]  /*0c50*/  FMUL R11, R11, R18 ;  /* 0x000000120b0b7220 */ /* 0x000fe20000400000 */
[----:B------:R-:W-:Y:S01]  /*0c60*/  HADD2.F32 R3, -RZ, R3.H0_H0 ;  /* 0x20000003ff037230 */ /* 0x000fe20000004100 */
[----:B------:R-:W-:Y:S01]  /*0c70*/  SEL R13, R13, RZ, !P0 ;  /* 0x000000ff0d0d7207 */ /* 0x000fe20004000000 */
[----:B------:R-:W-:Y:S01]  /*0c80*/  FMUL R8, R0, R7 ;  /* 0x0000000700087220 */ /* 0x000fe20000400000 */
[----:B------:R-:W-:Y:S01]  /*0c90*/  HADD2.F32 R0, -RZ, R17.H0_H0 ;  /* 0x20000011ff007230 */ /* 0x000fe20000004100 */
[----:B------:R-:W-:Y:S01]  /*0ca0*/  FMUL R12, R12, R9 ;  /* 0x000000090c0c7220 */ /* 0x000fe20000400000 */
[----:B------:R-:W-:Y:S01]  /*0cb0*/  FMUL R2, R2, R11 ;  /* 0x0000000b02027220 */ /* 0x000fe20000400000 */
[----:B------:R-:W-:Y:S01]  /*0cc0*/  HADD2.F32 R13, -RZ, R13.H0_H0 ;  /* 0x2000000dff0d7230 */ /* 0x000fe20000004100 */
[----:B------:R-:W-:Y:S01]  /*0cd0*/  FMUL R3, R3, R6 ;  /* 0x0000000603037220 */ /* 0x000fe20000400000 */
[----:B------:R-:W-:Y:S01]  /*0ce0*/  ISETP.GE.AND P6, PT, R23, c[0x0][0x178], PT ;  /* 0x00005e0017007a0c */ /* 0x000fe20003fc6270 */
[----:B------:R-:W-:Y:S01]  /*0cf0*/  FMUL R0, R0, R19 ;  /* 0x0000001300007220 */ /* 0x000fe20000400000 */
[----:B------:R-:W-:Y:S01]  /*0d00*/  F2FP.PACK_AB R8, R8, R31 ;  /* 0x0000001f0808723e */ /* 0x000fe200000000ff */
[----:B------:R-:W-:Y:S01]  /*0d10*/  FMUL R13, R13, R12 ;  /* 0x0000000c0d0d7220 */ /* 0x000fe20000400000 */
[----:B------:R-:W-:-:S02]  /*0d20*/  F2FP.PACK_AB R2, R3, R2 ;  /* 0x000000020302723e */ /* 0x000fc400000000ff */
[----:B------:R-:W-:Y:S02]  /*0d30*/  PRMT R6, R10, 0x7632, R6 ;  /* 0x000076320a067816 */ /* 0x000fe40000000006 */
[----:B------:R-:W-:Y:S02]  /*0d40*/  F2FP.PACK_AB R0, R13, R0 ;  /* 0x000000000d00723e */ /* 0x000fe400000000ff */
[----:B------:R-:W-:Y:S02]  /*0d50*/  PRMT R3, R8, 0x7632, R3 ;  /* 0x0000763208037816 */ /* 0x000fe40000000003 */
[----:B------:R-:W-:Y:S01]  /*0d60*/  PRMT R7, R2, 0x7632, R7 ;  /* 0x0000763202077816 */ /* 0x000fe20000000007 */
[----:B------:R0:W-:Y:S04]  /*0d70*/  @!P6 STG.E.U16 [R4.64+0x2], R6 ;  /* 0x000002060400e986 */ /* 0x0001e8000c101504 */
[----:B------:R0:W-:Y:S04]  /*0d80*/  @!P5 STG.E.U16 [R4.64+0x4], R8 ;  /* 0x000004080400d986 */ /* 0x0001e8000c101504 */
[----:B------:R0:W-:Y:S04]  /*0d90*/  @!P4 STG.E.U16 [R4.64+0x6], R3 ;  /* 0x000006030400c986 */ /* 0x0001e8000c101504 */
[----:B------:R0:W-:Y:S04]  /*0da0*/  @!P3 STG.E.U16 [R4.64+0x8], R2 ;  /* 0x000008020400b986 */ /* 0x0001e8000c101504 */
[----:B------:R0:W-:Y:S04]  /*0db0*/  @!P2 STG.E.U16 [R4.64+0xa], R7 ;  /* 0x00000a070400a986 */ /* 0x0001e8000c101504 */
[----:B------:R0:W-:Y:S01]  /*0dc0*/  @!P1 STG.E.U16 [R4.64+0xc], R0 ;  /* 0x00000c0004009986 */ /* 0x0001e2000c101504 */
[----:B------:R-:W-:Y:S05]  /*0dd0*/  @P0 EXIT ;  /* 0x000000000000094d */ /* 0x000fea0003800000 */
[----:B0-----:R-:W-:-:S05]  /*0de0*/  PRMT R2, R0, 0x7632, R2 ;  /* 0x0000763200027816 */ /* 0x001fca0000000002 */
[----:B------:R-:W-:Y:S01]  /*0df0*/  STG.E.U16 [R4.64+0xe], R2 ;  /* 0x00000e0204007986 */ /* 0x000fe2000c101504 */
[----:B------:R-:W-:Y:S05]  /*0e00*/  EXIT ;  /* 0x000000000000794d */ /* 0x000fea0003800000 */
.L_x_0:
[----:B------:R-:W-:-:S00]  /*0e10*/  BRA `(.L_x_0) ;  /* 0xfffffff000007947 */ /* 0x000fc0000383ffff */
[----:B------:R-:W-:-:S00]  /*0e20*/  NOP ;  /* 0x0000000000007918 */ /* 0x000fc00000000000 */
        /* <DEDUP_REMOVED lines=13> */
.L_x_1:
